//
// Generated by NVIDIA NVVM Compiler
//
// Compiler Build ID: CL-36424714
// Cuda compilation tools, release 13.0, V13.0.88
// Based on NVVM 20.0.0
//

.version 9.0
.target sm_100
.address_size 64

	// .globl	_Z10vector_addPfS_S_i

.visible .entry _Z10vector_addPfS_S_i(
	.param .u64 .ptr .align 1 _Z10vector_addPfS_S_i_param_0,
	.param .u64 .ptr .align 1 _Z10vector_addPfS_S_i_param_1,
	.param .u64 .ptr .align 1 _Z10vector_addPfS_S_i_param_2,
	.param .u32 _Z10vector_addPfS_S_i_param_3
)
{
	.reg .pred 	%p<5>;
	.reg .b32 	%r<16>;
	.reg .b32 	%f<16>;
	.reg .b64 	%rd<34>;

	ld.param.u64 	%rd22, [_Z10vector_addPfS_S_i_param_0];
	ld.param.u64 	%rd23, [_Z10vector_addPfS_S_i_param_1];
	ld.param.u64 	%rd24, [_Z10vector_addPfS_S_i_param_2];
	cvta.to.global.u64 	%rd1, %rd22;
	cvta.to.global.u64 	%rd2, %rd24;
	cvta.to.global.u64 	%rd3, %rd23;
	mov.u32 	%r1, %ntid.x;
	mov.u32 	%r12, %tid.x;
	mul.lo.s32 	%r2, %r12, %r1;
	and.b32  	%r3, %r1, 3;
	setp.eq.s32 	%p1, %r3, 0;
	mov.u32 	%r15, %r2;
	@%p1 bra 	$L__BB0_3;
	mul.wide.u32 	%rd25, %r2, 4;
	add.s64 	%rd30, %rd1, %rd25;
	add.s64 	%rd29, %rd2, %rd25;
	add.s64 	%rd28, %rd3, %rd25;
	neg.s32 	%r13, %r3;
	add.s32 	%r15, %r2, %r3;
$L__BB0_2:
	.pragma "nounroll";
	ld.global.f32 	%f1, [%rd28];
	ld.global.f32 	%f2, [%rd29];
	add.f32 	%f3, %f1, %f2;
	st.global.f32 	[%rd30], %f3;
	add.s64 	%rd30, %rd30, 4;
	add.s64 	%rd29, %rd29, 4;
	add.s64 	%rd28, %rd28, 4;
	add.s32 	%r13, %r13, 1;
	setp.ne.s32 	%p2, %r13, 0;
	@%p2 bra 	$L__BB0_2;
$L__BB0_3:
	setp.lt.u32 	%p3, %r1, 4;
	@%p3 bra 	$L__BB0_6;
	mul.wide.u32 	%rd26, %r15, 4;
	add.s64 	%rd27, %rd26, 8;
	add.s64 	%rd33, %rd3, %rd27;
	add.s64 	%rd32, %rd2, %rd27;
	add.s64 	%rd31, %rd1, %rd27;
	add.s32 	%r9, %r2, %r1;
$L__BB0_5:
	ld.global.f32 	%f4, [%rd33+-8];
	ld.global.f32 	%f5, [%rd32+-8];
	add.f32 	%f6, %f4, %f5;
	st.global.f32 	[%rd31+-8], %f6;
	ld.global.f32 	%f7, [%rd33+-4];
	ld.global.f32 	%f8, [%rd32+-4];
	add.f32 	%f9, %f7, %f8;
	st.global.f32 	[%rd31+-4], %f9;
	ld.global.f32 	%f10, [%rd33];
	ld.global.f32 	%f11, [%rd32];
	add.f32 	%f12, %f10, %f11;
	st.global.f32 	[%rd31], %f12;
	ld.global.f32 	%f13, [%rd33+4];
	ld.global.f32 	%f14, [%rd32+4];
	add.f32 	%f15, %f13, %f14;
	st.global.f32 	[%rd31+4], %f15;
	add.s32 	%r15, %r15, 4;
	add.s64 	%rd33, %rd33, 16;
	add.s64 	%rd32, %rd32, 16;
	add.s64 	%rd31, %rd31, 16;
	setp.lt.u32 	%p4, %r15, %r9;
	@%p4 bra 	$L__BB0_5;
$L__BB0_6:
	ret;

}


// ===== COMPILED SASS (sm_100) =====

	.target	sm_100

	.elftype	@"ET_EXEC"


//--------------------- .note.nv.tkinfo           --------------------------
	.section	.note.nv.tkinfo,"",@"SHT_NOTE"
	.sectionflags	@"SHF_NOTE_NV_TKINFO"
	.tkinfo
        /*0018*/ 	.word	0x00000002
        /*0030*/ 	.string	""
        /*0030*/ 	.string	"ptxas"
        /*0030*/ 	.string	"Cuda compilation tools, release 13.0, V13.0.88"
        /*0030*/ 	.string	"Build cuda_13.0.r13.0/compiler.36424714_0"
        /*0030*/ 	.string	"-arch sm_100 -m 64 "



//--------------------- .note.nv.cuinfo           --------------------------
	.section	.note.nv.cuinfo,"",@"SHT_NOTE"
	.sectionflags	@"SHF_NOTE_NV_CUINFO"
        /*0018*/ 	.short	0x0002
        /*001a*/ 	.short	0x0064
        /*001c*/ 	.short	0x0082
	.zero		2


//--------------------- .nv.info                  --------------------------
	.section	.nv.info,"",@"SHT_CUDA_INFO"
	.align	4


	//----- nvinfo : EIATTR_REGCOUNT
	.align		4
        /*0000*/ 	.byte	0x04, 0x2f
        /*0002*/ 	.short	(.L_1 - .L_0)
	.align		4
.L_0:
        /*0004*/ 	.word	index@(_Z10vector_addPfS_S_i)
        /*0008*/ 	.word	0x00000016


	//----- nvinfo : EIATTR_FRAME_SIZE
	.align		4
.L_1:
        /*000c*/ 	.byte	0x04, 0x11
        /*000e*/ 	.short	(.L_3 - .L_2)
	.align		4
.L_2:
        /*0010*/ 	.word	index@(_Z10vector_addPfS_S_i)
        /*0014*/ 	.word	0x00000000


	//----- nvinfo : EIATTR_MIN_STACK_SIZE
	.align		4
.L_3:
        /*0018*/ 	.byte	0x04, 0x12
        /*001a*/ 	.short	(.L_5 - .L_4)
	.align		4
.L_4:
        /*001c*/ 	.word	index@(_Z10vector_addPfS_S_i)
        /*0020*/ 	.word	0x00000000
.L_5:


//--------------------- .nv.compat                --------------------------
	.section	.nv.compat,"",@"SHT_CUDA_COMPAT_INFO"
	.align	4
        /*0000*/ 	.byte	0x02, 0x09, 0x00, 0x00, 0x02, 0x02, 0x01, 0x00, 0x02, 0x05, 0x05, 0x00, 0x03, 0x07, 0x01, 0x01
        /*0010*/ 	.byte	0x02, 0x03, 0x00, 0x00, 0x02, 0x06, 0x01, 0x00, 0x04, 0x0b, 0x08, 0x00, 0x09, 0x00, 0x00, 0x00
        /*0020*/ 	.byte	0x00, 0x00, 0x00, 0x00


//--------------------- .nv.info._Z10vector_addPfS_S_i --------------------------
	.section	.nv.info._Z10vector_addPfS_S_i,"",@"SHT_CUDA_INFO"
	.sectionflags	@""
	.align	4


	//----- nvinfo : EIATTR_CUDA_API_VERSION
	.align		4
        /*0000*/ 	.byte	0x04, 0x37
        /*0002*/ 	.short	(.L_7 - .L_6)
.L_6:
        /*0004*/ 	.word	0x00000082


	//----- nvinfo : EIATTR_KPARAM_INFO
	.align		4
.L_7:
        /*0008*/ 	.byte	0x04, 0x17
        /*000a*/ 	.short	(.L_9 - .L_8)
.L_8:
        /*000c*/ 	.word	0x00000000
        /*0010*/ 	.short	0x0003
        /*0012*/ 	.short	0x0018
        /*0014*/ 	.byte	0x00, 0xf0, 0x11, 0x00


	//----- nvinfo : EIATTR_KPARAM_INFO
	.align		4
.L_9:
        /*0018*/ 	.byte	0x04, 0x17
        /*001a*/ 	.short	(.L_11 - .L_10)
.L_10:
        /*001c*/ 	.word	0x00000000
        /*0020*/ 	.short	0x0002
        /*0022*/ 	.short	0x0010
        /*0024*/ 	.byte	0x00, 0xf5, 0x21, 0x00


	//----- nvinfo : EIATTR_KPARAM_INFO
	.align		4
.L_11:
        /*0028*/ 	.byte	0x04, 0x17
        /*002a*/ 	.short	(.L_13 - .L_12)
.L_12:
        /*002c*/ 	.word	0x00000000
        /*0030*/ 	.short	0x0001
        /*0032*/ 	.short	0x0008
        /*0034*/ 	.byte	0x00, 0xf5, 0x21, 0x00


	//----- nvinfo : EIATTR_KPARAM_INFO
	.align		4
.L_13:
        /*0038*/ 	.byte	0x04, 0x17
        /*003a*/ 	.short	(.L_15 - .L_14)
.L_14:
        /*003c*/ 	.word	0x00000000
        /*0040*/ 	.short	0x0000
        /*0042*/ 	.short	0x0000
        /*0044*/ 	.byte	0x00, 0xf5, 0x21, 0x00


	//----- nvinfo : EIATTR_SPARSE_MMA_MASK
	.align		4
.L_15:
        /*0048*/ 	.byte	0x03, 0x50
        /*004a*/ 	.short	0x0000


	//----- nvinfo : EIATTR_MAXREG_COUNT
	.align		4
        /*004c*/ 	.byte	0x03, 0x1b
        /*004e*/ 	.short	0x00ff


	//----- nvinfo : EIATTR_MERCURY_ISA_VERSION
	.align		4
        /*0050*/ 	.byte	0x03, 0x5f
        /*0052*/ 	.short	0x0101


	//----- nvinfo : EIATTR_VRC_CTA_INIT_COUNT
	.align		4
        /*0054*/ 	.byte	0x02, 0x4a
	.zero		1
	.zero		1


	//----- nvinfo : EIATTR_EXIT_INSTR_OFFSETS
	.align		4
        /*0058*/ 	.byte	0x04, 0x1c
        /*005a*/ 	.short	(.L_17 - .L_16)


	//   ....[0]....
.L_16:
        /*005c*/ 	.word	0x00000280


	//   ....[1]....
        /*0060*/ 	.word	0x00000e00


	//   ....[2]....
        /*0064*/ 	.word	0x00000f10


	//----- nvinfo : EIATTR_CRS_STACK_SIZE
	.align		4
.L_17:
        /*0068*/ 	.byte	0x04, 0x1e
        /*006a*/ 	.short	(.L_19 - .L_18)
.L_18:
        /*006c*/ 	.word	0x00000000


	//----- nvinfo : EIATTR_CBANK_PARAM_SIZE
	.align		4
.L_19:
        /*0070*/ 	.byte	0x03, 0x19
        /*0072*/ 	.short	0x001c


	//----- nvinfo : EIATTR_PARAM_CBANK
	.align		4
        /*0074*/ 	.byte	0x04, 0x0a
        /*0076*/ 	.short	(.L_21 - .L_20)
	.align		4
.L_20:
        /*0078*/ 	.word	index@(.nv.constant0._Z10vector_addPfS_S_i)
        /*007c*/ 	.short	0x0380
        /*007e*/ 	.short	0x001c


	//----- nvinfo : EIATTR_SW_WAR
	.align		4
.L_21:
        /*0080*/ 	.byte	0x04, 0x36
        /*0082*/ 	.short	(.L_23 - .L_22)
.L_22:
        /*0084*/ 	.word	0x00000008
.L_23:


//--------------------- .nv.callgraph             --------------------------
	.section	.nv.callgraph,"",@"SHT_CUDA_CALLGRAPH"
	.align	4
	.sectionentsize	8
	.align		4
        /*0000*/ 	.word	0x00000000
	.align		4
        /*0004*/ 	.word	0xffffffff
	.align		4
        /*0008*/ 	.word	0x00000000
	.align		4
        /*000c*/ 	.word	0xfffffffe
	.align		4
        /*0010*/ 	.word	0x00000000
	.align		4
        /*0014*/ 	.word	0xfffffffd
	.align		4
        /*0018*/ 	.word	0x00000000
	.align		4
        /*001c*/ 	.word	0xfffffffc


//--------------------- .text._Z10vector_addPfS_S_i --------------------------
	.section	.text._Z10vector_addPfS_S_i,"ax",@progbits
	.align	128
        .global         _Z10vector_addPfS_S_i
        .type           _Z10vector_addPfS_S_i,@function
        .size           _Z10vector_addPfS_S_i,(.L_x_10 - _Z10vector_addPfS_S_i)
        .other          _Z10vector_addPfS_S_i,@"STO_CUDA_ENTRY STV_DEFAULT"
_Z10vector_addPfS_S_i:
.text._Z10vector_addPfS_S_i:
[----:B------:R-:W-:Y:S08]  /*0000*/  LDC R1, c[0x0][0x37c] ;  /* 0x0000df00ff017b82 */ /* 0x000ff00000000800 */
[----:B------:R-:W0:Y:S01]  /*0010*/  LDC R0, c[0x0][0x360] ;  /* 0x0000d800ff007b82 */ /* 0x000e220000000800 */
[----:B------:R-:W1:Y:S01]  /*0020*/  S2R R3, SR_TID.X ;  /* 0x0000000000037919 */ /* 0x000e620000002100 */
[----:B------:R-:W2:Y:S01]  /*0030*/  LDCU.64 UR4, c[0x0][0x358] ;  /* 0x00006b00ff0477ac */ /* 0x000ea20008000a00 */
[----:B0-----:R-:W-:-:S02]  /*0040*/  LOP3.LUT P1, R2, R0, 0x3, RZ, 0xc0, !PT ;  /* 0x0000000300027812 */ /* 0x001fc4000782c0ff */
[C---:B------:R-:W-:Y:S01]  /*0050*/  ISETP.GE.U32.AND P0, PT, R0.reuse, 0x4, PT ;  /* 0x000000040000780c */ /* 0x040fe20003f06070 */
[----:B-1----:R-:W-:-:S05]  /*0060*/  IMAD R3, R0, R3, RZ ;  /* 0x0000000300037224 */ /* 0x002fca00078e02ff */
[----:B------:R-:W-:-:S05]  /*0070*/  MOV R8, R3 ;  /* 0x0000000300087202 */ /* 0x000fca0000000f00 */
[----:B--2---:R-:W-:Y:S05]  /*0080*/  @!P1 BRA `(.L_x_0) ;  /* 0x00000000007c9947 */ /* 0x004fea0003800000 */
[----:B------:R-:W0:Y:S08]  /*0090*/  LDC.64 R8, c[0x0][0x388] ;  /* 0x0000e200ff087b82 */ /* 0x000e300000000a00 */
[----:B------:R-:W1:Y:S08]  /*00a0*/  LDC.64 R4, c[0x0][0x380] ;  /* 0x0000e000ff047b82 */ /* 0x000e700000000a00 */
[----:B------:R-:W2:Y:S01]  /*00b0*/  LDC.64 R6, c[0x0][0x390] ;  /* 0x0000e400ff067b82 */ /* 0x000ea20000000a00 */
[----:B0-----:R-:W-:-:S04]  /*00c0*/  IMAD.WIDE.U32 R8, R3, 0x4, R8 ;  /* 0x0000000403087825 */ /* 0x001fc800078e0008 */
[----:B------:R-:W-:Y:S01]  /*00d0*/  IMAD.MOV.U32 R11, RZ, RZ, R9 ;  /* 0x000000ffff0b7224 */ /* 0x000fe200078e0009 */
[----:B------:R-:W-:Y:S02]  /*00e0*/  MOV R10, R8 ;  /* 0x00000008000a7202 */ /* 0x000fe40000000f00 */
[C---:B------:R-:W-:Y:S01]  /*00f0*/  IADD3 R8, PT, PT, R3.reuse, R2, RZ ;  /* 0x0000000203087210 */ /* 0x040fe20007ffe0ff */
[----:B-1----:R-:W-:-:S04]  /*0100*/  IMAD.WIDE.U32 R4, R3, 0x4, R4 ;  /* 0x0000000403047825 */ /* 0x002fc800078e0004 */
[----:B------:R-:W-:Y:S01]  /*0110*/  IMAD.MOV.U32 R12, RZ, RZ, R4 ;  /* 0x000000ffff0c7224 */ /* 0x000fe200078e0004 */
[----:B------:R-:W-:Y:S01]  /*0120*/  MOV R15, R5 ;  /* 0x00000005000f7202 */ /* 0x000fe20000000f00 */
[----:B------:R-:W-:Y:S02]  /*0130*/  IMAD.MOV R2, RZ, RZ, -R2 ;  /* 0x000000ffff027224 */ /* 0x000fe400078e0a02 */
[----:B--2---:R-:W-:-:S04]  /*0140*/  IMAD.WIDE.U32 R6, R3, 0x4, R6 ;  /* 0x0000000403067825 */ /* 0x004fc800078e0006 */
[----:B------:R-:W-:-:S07]  /*0150*/  IMAD.MOV.U32 R13, RZ, RZ, R7 ;  /* 0x000000ffff0d7224 */ /* 0x000fce00078e0007 */
.L_x_1:
[----:B0-----:R-:W-:Y:S01]  /*0160*/  MOV R4, R10 ;  /* 0x0000000a00047202 */ /* 0x001fe20000000f00 */
[----:B------:R-:W-:Y:S01]  /*0170*/  IMAD.MOV.U32 R5, RZ, RZ, R11 ;  /* 0x000000ffff057224 */ /* 0x000fe200078e000b */
[----:B------:R-:W-:-:S04]  /*0180*/  MOV R7, R13 ;  /* 0x0000000d00077202 */ /* 0x000fc80000000f00 */
[----:B------:R0:W2:Y:S04]  /*0190*/  LDG.E R4, desc[UR4][R4.64] ;  /* 0x0000000404047981 */ /* 0x0000a8000c1e1900 */
[----:B------:R1:W2:Y:S01]  /*01a0*/  LDG.E R7, desc[UR4][R6.64] ;  /* 0x0000000406077981 */ /* 0x0002a2000c1e1900 */
[----:B------:R-:W-:Y:S01]  /*01b0*/  VIADD R2, R2, 0x1 ;  /* 0x0000000102027836 */ /* 0x000fe20000000000 */
[----:B------:R-:W-:Y:S02]  /*01c0*/  IADD3 R10, P4, PT, R10, 0x4, RZ ;  /* 0x000000040a0a7810 */ /* 0x000fe40007f9e0ff */
[----:B0-----:R-:W-:Y:S02]  /*01d0*/  MOV R5, R15 ;  /* 0x0000000f00057202 */ /* 0x001fe40000000f00 */
[----:B------:R-:W-:-:S02]  /*01e0*/  ISETP.NE.AND P1, PT, R2, RZ, PT ;  /* 0x000000ff0200720c */ /* 0x000fc40003f25270 */
[----:B-1----:R-:W-:Y:S02]  /*01f0*/  IADD3 R6, P3, PT, R6, 0x4, RZ ;  /* 0x0000000406067810 */ /* 0x002fe40007f7e0ff */
[----:B------:R-:W-:-:S03]  /*0200*/  IADD3.X R11, PT, PT, RZ, R11, RZ, P4, !PT ;  /* 0x0000000bff0b7210 */ /* 0x000fc600027fe4ff */
[----:B------:R-:W-:Y:S02]  /*0210*/  IMAD.X R13, RZ, RZ, R13, P3 ;  /* 0x000000ffff0d7224 */ /* 0x000fe400018e060d */
[----:B--2---:R-:W-:Y:S01]  /*0220*/  FADD R9, R4, R7 ;  /* 0x0000000704097221 */ /* 0x004fe20000000000 */
[----:B------:R-:W-:Y:S01]  /*0230*/  IMAD.MOV.U32 R4, RZ, RZ, R12 ;  /* 0x000000ffff047224 */ /* 0x000fe200078e000c */
[----:B------:R-:W-:-:S04]  /*0240*/  IADD3 R12, P2, PT, R12, 0x4, RZ ;  /* 0x000000040c0c7810 */ /* 0x000fc80007f5e0ff */
[----:B------:R0:W-:Y:S01]  /*0250*/  STG.E desc[UR4][R4.64], R9 ;  /* 0x0000000904007986 */ /* 0x0001e2000c101904 */
[----:B------:R-:W-:Y:S01]  /*0260*/  IADD3.X R15, PT, PT, RZ, R15, RZ, P2, !PT ;  /* 0x0000000fff0f7210 */ /* 0x000fe200017fe4ff */
[----:B------:R-:W-:Y:S07]  /*0270*/  @P1 BRA `(.L_x_1) ;  /* 0xfffffffc00b81947 */ /* 0x000fee000383ffff */
.L_x_0:
[----:B------:R-:W-:Y:S05]  /*0280*/  @!P0 EXIT ;  /* 0x000000000000894d */ /* 0x000fea0003800000 */
[----:B------:R-:W1:Y:S01]  /*0290*/  LDCU.128 UR8, c[0x0][0x380] ;  /* 0x00007000ff0877ac */ /* 0x000e620008000c00 */
[----:B------:R-:W-:Y:S02]  /*02a0*/  HFMA2 R7, -RZ, RZ, 0, 0 ;  /* 0x00000000ff077431 */ /* 0x000fe400000001ff */
[----:B0-----:R-:W-:Y:S01]  /*02b0*/  IMAD.IADD R9, R3, 0x1, R0 ;  /* 0x0000000103097824 */ /* 0x001fe200078e0200 */
[----:B------:R-:W-:Y:S01]  /*02c0*/  BSSY.RECONVERGENT B0, `(.L_x_2) ;  /* 0x000002a000007945 */ /* 0x000fe20003800200 */
[----:B------:R-:W0:Y:S01]  /*02d0*/  LDCU.64 UR6, c[0x0][0x390] ;  /* 0x00007200ff0677ac */ /* 0x000e220008000a00 */
[----:B------:R-:W-:Y:S02]  /*02e0*/  IMAD.MOV.U32 R6, RZ, RZ, 0x8 ;  /* 0x00000008ff067424 */ /* 0x000fe400078e00ff */
[C---:B------:R-:W-:Y:S02]  /*02f0*/  ISETP.GE.U32.AND P1, PT, R8.reuse, R9, PT ;  /* 0x000000090800720c */ /* 0x040fe40003f26070 */
[----:B------:R-:W-:-:S03]  /*0300*/  IMAD.WIDE.U32 R6, R8, 0x4, R6 ;  /* 0x0000000408067825 */ /* 0x000fc600078e0006 */
[C---:B-1----:R-:W-:Y:S02]  /*0310*/  IADD3 R4, P0, PT, R6.reuse, UR10, RZ ;  /* 0x0000000a06047c10 */ /* 0x042fe4000ff1e0ff */
[C---:B0-----:R-:W-:Y:S02]  /*0320*/  IADD3 R2, P2, PT, R6.reuse, UR6, RZ ;  /* 0x0000000606027c10 */ /* 0x041fe4000ff5e0ff */
[----:B------:R-:W-:Y:S02]  /*0330*/  IADD3 R6, P3, PT, R6, UR8, RZ ;  /* 0x0000000806067c10 */ /* 0x000fe4000ff7e0ff */
[C---:B------:R-:W-:Y:S02]  /*0340*/  IADD3.X R5, PT, PT, R7.reuse, UR11, RZ, P0, !PT ;  /* 0x0000000b07057c10 */ /* 0x040fe400087fe4ff */
[C---:B------:R-:W-:Y:S02]  /*0350*/  IADD3.X R3, PT, PT, R7.reuse, UR7, RZ, P2, !PT ;  /* 0x0000000707037c10 */ /* 0x040fe400097fe4ff */
[----:B------:R-:W-:-:S02]  /*0360*/  IADD3.X R7, PT, PT, R7, UR9, RZ, P3, !PT ;  /* 0x0000000907077c10 */ /* 0x000fc40009ffe4ff */
[----:B------:R-:W-:Y:S01]  /*0370*/  PLOP3.LUT P0, PT, PT, PT, PT, 0x80, 0x8 ;  /* 0x000000000008781c */ /* 0x000fe20003f0f070 */
[----:B------:R-:W-:-:S12]  /*0380*/  @!P1 BRA `(.L_x_3) ;  /* 0x0000000000749947 */ /* 0x000fd80003800000 */
[----:B------:R-:W2:Y:S04]  /*0390*/  LDG.E R0, desc[UR4][R4.64+-0x8] ;  /* 0xfffff80404007981 */ /* 0x000ea8000c1e1900 */
[----:B------:R-:W2:Y:S02]  /*03a0*/  LDG.E R11, desc[UR4][R2.64+-0x8] ;  /* 0xfffff804020b7981 */ /* 0x000ea4000c1e1900 */
[----:B--2---:R-:W-:-:S05]  /*03b0*/  FADD R11, R0, R11 ;  /* 0x0000000b000b7221 */ /* 0x004fca0000000000 */
[----:B------:R-:W-:Y:S04]  /*03c0*/  STG.E desc[UR4][R6.64+-0x8], R11 ;  /* 0xfffff80b06007986 */ /* 0x000fe8000c101904 */
[----:B------:R-:W2:Y:S04]  /*03d0*/  LDG.E R0, desc[UR4][R4.64+-0x4] ;  /* 0xfffffc0404007981 */ /* 0x000ea8000c1e1900 */
[----:B------:R-:W2:Y:S02]  /*03e0*/  LDG.E R13, desc[UR4][R2.64+-0x4] ;  /* 0xfffffc04020d7981 */ /* 0x000ea4000c1e1900 */
[----:B--2---:R-:W-:-:S05]  /*03f0*/  FADD R13, R0, R13 ;  /* 0x0000000d000d7221 */ /* 0x004fca0000000000 */
[----:B------:R0:W-:Y:S04]  /*0400*/  STG.E desc[UR4][R6.64+-0x4], R13 ;  /* 0xfffffc0d06007986 */ /* 0x0001e8000c101904 */
[----:B------:R-:W2:Y:S04]  /*0410*/  LDG.E R0, desc[UR4][R4.64] ;  /* 0x0000000404007981 */ /* 0x000ea8000c1e1900 */
[----:B------:R-:W2:Y:S02]  /*0420*/  LDG.E R15, desc[UR4][R2.64] ;  /* 0x00000004020f7981 */ /* 0x000ea4000c1e1900 */
[----:B--2---:R-:W-:-:S05]  /*0430*/  FADD R15, R0, R15 ;  /* 0x0000000f000f7221 */ /* 0x004fca0000000000 */
[----:B------:R-:W-:Y:S04]  /*0440*/  STG.E desc[UR4][R6.64], R15 ;  /* 0x0000000f06007986 */ /* 0x000fe8000c101904 */
[----:B------:R1:W2:Y:S04]  /*0450*/  LDG.E R0, desc[UR4][R4.64+0x4] ;  /* 0x0000040404007981 */ /* 0x0002a8000c1e1900 */
[----:B------:R3:W2:Y:S01]  /*0460*/  LDG.E R17, desc[UR4][R2.64+0x4] ;  /* 0x0000040402117981 */ /* 0x0006a2000c1e1900 */
[----:B------:R-:W-:Y:S01]  /*0470*/  IADD3 R12, P1, PT, R4, 0x10, RZ ;  /* 0x00000010040c7810 */ /* 0x000fe20007f3e0ff */
[----:B------:R-:W-:Y:S01]  /*0480*/  VIADD R8, R8, 0x4 ;  /* 0x0000000408087836 */ /* 0x000fe20000000000 */
[----:B------:R-:W-:-:S02]  /*0490*/  IADD3 R10, P2, PT, R2, 0x10, RZ ;  /* 0x00000010020a7810 */ /* 0x000fc40007f5e0ff */
[----:B0-----:R-:W-:Y:S02]  /*04a0*/  IADD3.X R13, PT, PT, RZ, R5, RZ, P1, !PT ;  /* 0x00000005ff0d7210 */ /* 0x001fe40000ffe4ff */
[----:B------:R-:W-:Y:S02]  /*04b0*/  PLOP3.LUT P0, PT, PT, PT, PT, 0x8, 0x80 ;  /* 0x000000000080781c */ /* 0x000fe40003f0e170 */
[----:B-1----:R-:W-:Y:S01]  /*04c0*/  MOV R4, R12 ;  /* 0x0000000c00047202 */ /* 0x002fe20000000f00 */
[----:B---3--:R-:W-:Y:S01]  /*04d0*/  IMAD.X R3, RZ, RZ, R3, P2 ;  /* 0x000000ffff037224 */ /* 0x008fe200010e0603 */
[----:B------:R-:W-:Y:S01]  /*04e0*/  MOV R2, R10 ;  /* 0x0000000a00027202 */ /* 0x000fe20000000f00 */
[----:B------:R-:W-:Y:S02]  /*04f0*/  IMAD.MOV.U32 R5, RZ, RZ, R13 ;  /* 0x000000ffff057224 */ /* 0x000fe400078e000d */
[----:B--2---:R-:W-:Y:S01]  /*0500*/  FADD R17, R0, R17 ;  /* 0x0000001100117221 */ /* 0x004fe20000000000 */
[----:B------:R-:W-:-:S04]  /*0510*/  IADD3 R0, P3, PT, R6, 0x10, RZ ;  /* 0x0000001006007810 */ /* 0x000fc80007f7e0ff */
[----:B------:R-:W-:Y:S01]  /*0520*/  IADD3.X R11, PT, PT, RZ, R7, RZ, P3, !PT ;  /* 0x00000007ff0b7210 */ /* 0x000fe20001ffe4ff */
[----:B------:R0:W-:Y:S02]  /*0530*/  STG.E desc[UR4][R6.64+0x4], R17 ;  /* 0x0000041106007986 */ /* 0x0001e4000c101904 */
[----:B0-----:R-:W-:Y:S01]  /*0540*/  IMAD.MOV.U32 R6, RZ, RZ, R0 ;  /* 0x000000ffff067224 */ /* 0x001fe200078e0000 */
[----:B------:R-:W-:-:S07]  /*0550*/  MOV R7, R11 ;  /* 0x0000000b00077202 */ /* 0x000fce0000000f00 */
.L_x_3:
[----:B------:R-:W-:Y:S05]  /*0560*/  BSYNC.RECONVERGENT B0 ;  /* 0x0000000000007941 */ /* 0x000fea0003800200 */
.L_x_2:
[C---:B------:R-:W-:Y:S01]  /*0570*/  IMAD.IADD R0, R9.reuse, 0x1, -R8 ;  /* 0x0000000109007824 */ /* 0x040fe200078e0a08 */
[----:B------:R-:W-:Y:S01]  /*0580*/  ISETP.GT.U32.AND P1, PT, R9, R8, PT ;  /* 0x000000080900720c */ /* 0x000fe20003f24070 */
[----:B------:R-:W-:Y:S03]  /*0590*/  BSSY.RECONVERGENT B0, `(.L_x_4) ;  /* 0x0000052000007945 */ /* 0x000fe60003800200 */
[----:B------:R-:W-:-:S13]  /*05a0*/  ISETP.LE.U32.OR P1, PT, R0, 0xc, !P1 ;  /* 0x0000000c0000780c */ /* 0x000fda0004f23470 */
[----:B------:R-:W-:Y:S05]  /*05b0*/  @P1 BRA `(.L_x_5) ;  /* 0x00000004003c1947 */ /* 0x000fea0003800000 */
[----:B------:R-:W-:Y:S02]  /*05c0*/  PLOP3.LUT P0, PT, PT, PT, PT, 0x8, 0x80 ;  /* 0x000000000080781c */ /* 0x000fe40003f0e170 */
[----:B------:R-:W-:-:S11]  /*05d0*/  IADD3 R11, PT, PT, R9, -0xc, RZ ;  /* 0xfffffff4090b7810 */ /* 0x000fd60007ffe0ff */
.L_x_6:
[----:B------:R-:W2:Y:S04]  /*05e0*/  LDG.E R0, desc[UR4][R4.64+-0x8] ;  /* 0xfffff80404007981 */ /* 0x000ea8000c1e1900 */
[----:B------:R-:W2:Y:S02]  /*05f0*/  LDG.E R13, desc[UR4][R2.64+-0x8] ;  /* 0xfffff804020d7981 */ /* 0x000ea4000c1e1900 */
[----:B--2---:R-:W-:-:S05]  /*0600*/  FADD R13, R0, R13 ;  /* 0x0000000d000d7221 */ /* 0x004fca0000000000 */
[----:B------:R0:W-:Y:S04]  /*0610*/  STG.E desc[UR4][R6.64+-0x8], R13 ;  /* 0xfffff80d06007986 */ /* 0x0001e8000c101904 */
        /* <DEDUP_REMOVED lines=8> */
[----:B------:R-:W3:Y:S04]  /*06a0*/  LDG.E R0, desc[UR4][R4.64+0x4] ;  /* 0x0000040404007981 */ /* 0x000ee8000c1e1900 */
[----:B------:R-:W3:Y:S02]  /*06b0*/  LDG.E R19, desc[UR4][R2.64+0x4] ;  /* 0x0000040402137981 */ /* 0x000ee4000c1e1900 */
[----:B---3--:R-:W-:-:S05]  /*06c0*/  FADD R19, R0, R19 ;  /* 0x0000001300137221 */ /* 0x008fca0000000000 */
[----:B------:R3:W-:Y:S04]  /*06d0*/  STG.E desc[UR4][R6.64+0x4], R19 ;  /* 0x0000041306007986 */ /* 0x0007e8000c101904 */
[----:B------:R-:W4:Y:S04]  /*06e0*/  LDG.E R0, desc[UR4][R4.64+0x8] ;  /* 0x0000080404007981 */ /* 0x000f28000c1e1900 */
[----:B0-----:R-:W4:Y:S02]  /*06f0*/  LDG.E R13, desc[UR4][R2.64+0x8] ;  /* 0x00000804020d7981 */ /* 0x001f24000c1e1900 */
[----:B----4-:R-:W-:-:S05]  /*0700*/  FADD R13, R0, R13 ;  /* 0x0000000d000d7221 */ /* 0x010fca0000000000 */
[----:B------:R0:W-:Y:S04]  /*0710*/  STG.E desc[UR4][R6.64+0x8], R13 ;  /* 0x0000080d06007986 */ /* 0x0001e8000c101904 */
[----:B------:R-:W4:Y:S04]  /*0720*/  LDG.E R0, desc[UR4][R4.64+0xc] ;  /* 0x00000c0404007981 */ /* 0x000f28000c1e1900 */
[----:B-1----:R-:W4:Y:S02]  /*0730*/  LDG.E R15, desc[UR4][R2.64+0xc] ;  /* 0x00000c04020f7981 */ /* 0x002f24000c1e1900 */
[----:B----4-:R-:W-:-:S05]  /*0740*/  FADD R15, R0, R15 ;  /* 0x0000000f000f7221 */ /* 0x010fca0000000000 */
[----:B------:R1:W-:Y:S04]  /*0750*/  STG.E desc[UR4][R6.64+0xc], R15 ;  /* 0x00000c0f06007986 */ /* 0x0003e8000c101904 */
[----:B------:R-:W4:Y:S04]  /*0760*/  LDG.E R0, desc[UR4][R4.64+0x10] ;  /* 0x0000100404007981 */ /* 0x000f28000c1e1900 */
[----:B--2---:R-:W4:Y:S02]  /*0770*/  LDG.E R17, desc[UR4][R2.64+0x10] ;  /* 0x0000100402117981 */ /* 0x004f24000c1e1900 */
[----:B----4-:R-:W-:-:S05]  /*0780*/  FADD R17, R0, R17 ;  /* 0x0000001100117221 */ /* 0x010fca0000000000 */
[----:B------:R2:W-:Y:S04]  /*0790*/  STG.E desc[UR4][R6.64+0x10], R17 ;  /* 0x0000101106007986 */ /* 0x0005e8000c101904 */
[----:B------:R-:W4:Y:S04]  /*07a0*/  LDG.E R0, desc[UR4][R4.64+0x14] ;  /* 0x0000140404007981 */ /* 0x000f28000c1e1900 */
[----:B---3--:R-:W4:Y:S02]  /*07b0*/  LDG.E R19, desc[UR4][R2.64+0x14] ;  /* 0x0000140402137981 */ /* 0x008f24000c1e1900 */
[----:B----4-:R-:W-:-:S05]  /*07c0*/  FADD R19, R0, R19 ;  /* 0x0000001300137221 */ /* 0x010fca0000000000 */
        /* <DEDUP_REMOVED lines=24> */
[----:B------:R-:W-:Y:S04]  /*0950*/  STG.E desc[UR4][R6.64+0x2c], R15 ;  /* 0x00002c0f06007986 */ /* 0x000fe8000c101904 */
[----:B------:R-:W4:Y:S04]  /*0960*/  LDG.E R0, desc[UR4][R4.64+0x30] ;  /* 0x0000300404007981 */ /* 0x000f28000c1e1900 */
[----:B--2---:R-:W4:Y:S01]  /*0970*/  LDG.E R17, desc[UR4][R2.64+0x30] ;  /* 0x0000300402117981 */ /* 0x004f22000c1e1900 */
[----:B------:R-:W-:Y:S02]  /*0980*/  VIADD R8, R8, 0x10 ;  /* 0x0000001008087836 */ /* 0x000fe40000000000 */
[----:B----4-:R-:W-:-:S05]  /*0990*/  FADD R17, R0, R17 ;  /* 0x0000001100117221 */ /* 0x010fca0000000000 */
[----:B------:R-:W-:Y:S04]  /*09a0*/  STG.E desc[UR4][R6.64+0x30], R17 ;  /* 0x0000301106007986 */ /* 0x000fe8000c101904 */
[----:B------:R1:W2:Y:S04]  /*09b0*/  LDG.E R0, desc[UR4][R4.64+0x34] ;  /* 0x0000340404007981 */ /* 0x0002a8000c1e1900 */
[----:B---3--:R3:W2:Y:S01]  /*09c0*/  LDG.E R19, desc[UR4][R2.64+0x34] ;  /* 0x0000340402137981 */ /* 0x0086a2000c1e1900 */
[----:B------:R-:W-:Y:S02]  /*09d0*/  ISETP.GE.U32.AND P1, PT, R8, R11, PT ;  /* 0x0000000b0800720c */ /* 0x000fe40003f26070 */
[----:B------:R-:W-:-:S02]  /*09e0*/  IADD3 R12, P2, PT, R4, 0x40, RZ ;  /* 0x00000040040c7810 */ /* 0x000fc40007f5e0ff */
[----:B------:R-:W-:Y:S02]  /*09f0*/  IADD3 R10, P3, PT, R2, 0x40, RZ ;  /* 0x00000040020a7810 */ /* 0x000fe40007f7e0ff */
[----:B-1----:R-:W-:Y:S02]  /*0a00*/  IADD3.X R5, PT, PT, RZ, R5, RZ, P2, !PT ;  /* 0x00000005ff057210 */ /* 0x002fe400017fe4ff */
[----:B------:R-:W-:Y:S02]  /*0a10*/  MOV R4, R12 ;  /* 0x0000000c00047202 */ /* 0x000fe40000000f00 */
[----:B---3--:R-:W-:Y:S02]  /*0a20*/  IADD3.X R3, PT, PT, RZ, R3, RZ, P3, !PT ;  /* 0x00000003ff037210 */ /* 0x008fe40001ffe4ff */
[----:B------:R-:W-:Y:S01]  /*0a30*/  MOV R2, R10 ;  /* 0x0000000a00027202 */ /* 0x000fe20000000f00 */
[----:B--2---:R-:W-:Y:S01]  /*0a40*/  FADD R19, R0, R19 ;  /* 0x0000001300137221 */ /* 0x004fe20000000000 */
[----:B------:R-:W-:-:S04]  /*0a50*/  IADD3 R0, P4, PT, R6, 0x40, RZ ;  /* 0x0000004006007810 */ /* 0x000fc80007f9e0ff */
[----:B------:R1:W-:Y:S01]  /*0a60*/  STG.E desc[UR4][R6.64+0x34], R19 ;  /* 0x0000341306007986 */ /* 0x0003e2000c101904 */
[----:B0-----:R-:W-:Y:S02]  /*0a70*/  IMAD.X R13, RZ, RZ, R7, P4 ;  /* 0x000000ffff0d7224 */ /* 0x001fe400020e0607 */
[----:B-1----:R-:W-:-:S03]  /*0a80*/  IMAD.MOV.U32 R6, RZ, RZ, R0 ;  /* 0x000000ffff067224 */ /* 0x002fc600078e0000 */
[----:B------:R-:W-:Y:S01]  /*0a90*/  MOV R7, R13 ;  /* 0x0000000d00077202 */ /* 0x000fe20000000f00 */
[----:B------:R-:W-:Y:S06]  /*0aa0*/  @!P1 BRA `(.L_x_6) ;  /* 0xfffffff800cc9947 */ /* 0x000fec000383ffff */
.L_x_5:
[----:B------:R-:W-:Y:S05]  /*0ab0*/  BSYNC.RECONVERGENT B0 ;  /* 0x0000000000007941 */ /* 0x000fea0003800200 */
.L_x_4:
[----:B------:R-:W-:Y:S01]  /*0ac0*/  ISETP.GT.U32.AND P1, PT, R9, R8, PT ;  /* 0x000000080900720c */ /* 0x000fe20003f24070 */
[----:B------:R-:W-:Y:S01]  /*0ad0*/  BSSY.RECONVERGENT B0, `(.L_x_7) ;  /* 0x0000031000007945 */ /* 0x000fe20003800200 */
[----:B------:R-:W-:-:S04]  /*0ae0*/  IADD3 R0, PT, PT, -R8, R9, RZ ;  /* 0x0000000908007210 */ /* 0x000fc80007ffe1ff */
[----:B------:R-:W-:-:S13]  /*0af0*/  ISETP.LE.U32.OR P1, PT, R0, 0x4, !P1 ;  /* 0x000000040000780c */ /* 0x000fda0004f23470 */
[----:B------:R-:W-:Y:S05]  /*0b00*/  @P1 BRA `(.L_x_8) ;  /* 0x0000000000b41947 */ /* 0x000fea0003800000 */
        /* <DEDUP_REMOVED lines=19> */
[----:B------:R-:W-:Y:S04]  /*0c40*/  STG.E desc[UR4][R6.64+0x8], R11 ;  /* 0x0000080b06007986 */ /* 0x000fe8000c101904 */
[----:B------:R-:W4:Y:S04]  /*0c50*/  LDG.E R0, desc[UR4][R4.64+0xc] ;  /* 0x00000c0404007981 */ /* 0x000f28000c1e1900 */
[----:B-1----:R-:W4:Y:S02]  /*0c60*/  LDG.E R13, desc[UR4][R2.64+0xc] ;  /* 0x00000c04020d7981 */ /* 0x002f24000c1e1900 */
[----:B----4-:R-:W-:-:S05]  /*0c70*/  FADD R13, R0, R13 ;  /* 0x0000000d000d7221 */ /* 0x010fca0000000000 */
[----:B------:R0:W-:Y:S04]  /*0c80*/  STG.E desc[UR4][R6.64+0xc], R13 ;  /* 0x00000c0d06007986 */ /* 0x0001e8000c101904 */
[----:B------:R-:W4:Y:S04]  /*0c90*/  LDG.E R0, desc[UR4][R4.64+0x10] ;  /* 0x0000100404007981 */ /* 0x000f28000c1e1900 */
[----:B--2---:R-:W4:Y:S02]  /*0ca0*/  LDG.E R15, desc[UR4][R2.64+0x10] ;  /* 0x00001004020f7981 */ /* 0x004f24000c1e1900 */
[----:B----4-:R-:W-:-:S05]  /*0cb0*/  FADD R15, R0, R15 ;  /* 0x0000000f000f7221 */ /* 0x010fca0000000000 */
[----:B------:R-:W-:Y:S04]  /*0cc0*/  STG.E desc[UR4][R6.64+0x10], R15 ;  /* 0x0000100f06007986 */ /* 0x000fe8000c101904 */
[----:B------:R1:W2:Y:S04]  /*0cd0*/  LDG.E R0, desc[UR4][R4.64+0x14] ;  /* 0x0000140404007981 */ /* 0x0002a8000c1e1900 */
[----:B---3--:R3:W2:Y:S01]  /*0ce0*/  LDG.E R17, desc[UR4][R2.64+0x14] ;  /* 0x0000140402117981 */ /* 0x0086a2000c1e1900 */
[----:B------:R-:W-:Y:S01]  /*0cf0*/  IADD3 R12, P1, PT, R4, 0x20, RZ ;  /* 0x00000020040c7810 */ /* 0x000fe20007f3e0ff */
[----:B------:R-:W-:Y:S01]  /*0d00*/  VIADD R8, R8, 0x8 ;  /* 0x0000000808087836 */ /* 0x000fe20000000000 */
[----:B------:R-:W-:-:S02]  /*0d10*/  IADD3 R10, P2, PT, R2, 0x20, RZ ;  /* 0x00000020020a7810 */ /* 0x000fc40007f5e0ff */
[----:B------:R-:W-:Y:S01]  /*0d20*/  PLOP3.LUT P0, PT, PT, PT, PT, 0x8, 0x80 ;  /* 0x000000000080781c */ /* 0x000fe20003f0e170 */
[----:B0-----:R-:W-:Y:S01]  /*0d30*/  IMAD.X R13, RZ, RZ, R5, P1 ;  /* 0x000000ffff0d7224 */ /* 0x001fe200008e0605 */
[----:B-1----:R-:W-:Y:S02]  /*0d40*/  MOV R4, R12 ;  /* 0x0000000c00047202 */ /* 0x002fe40000000f00 */
[----:B---3--:R-:W-:Y:S01]  /*0d50*/  IADD3.X R3, PT, PT, RZ, R3, RZ, P2, !PT ;  /* 0x00000003ff037210 */ /* 0x008fe200017fe4ff */
[----:B------:R-:W-:Y:S01]  /*0d60*/  IMAD.MOV.U32 R2, RZ, RZ, R10 ;  /* 0x000000ffff027224 */ /* 0x000fe200078e000a */
[----:B------:R-:W-:Y:S01]  /*0d70*/  MOV R5, R13 ;  /* 0x0000000d00057202 */ /* 0x000fe20000000f00 */
[----:B--2---:R-:W-:Y:S01]  /*0d80*/  FADD R17, R0, R17 ;  /* 0x0000001100117221 */ /* 0x004fe20000000000 */
[----:B------:R-:W-:-:S04]  /*0d90*/  IADD3 R0, P3, PT, R6, 0x20, RZ ;  /* 0x0000002006007810 */ /* 0x000fc80007f7e0ff */
[----:B------:R-:W-:Y:S01]  /*0da0*/  IADD3.X R11, PT, PT, RZ, R7, RZ, P3, !PT ;  /* 0x00000007ff0b7210 */ /* 0x000fe20001ffe4ff */
[----:B------:R0:W-:Y:S02]  /*0db0*/  STG.E desc[UR4][R6.64+0x14], R17 ;  /* 0x0000141106007986 */ /* 0x0001e4000c101904 */
[----:B0-----:R-:W-:Y:S02]  /*0dc0*/  MOV R6, R0 ;  /* 0x0000000000067202 */ /* 0x001fe40000000f00 */
[----:B------:R-:W-:-:S07]  /*0dd0*/  MOV R7, R11 ;  /* 0x0000000b00077202 */ /* 0x000fce0000000f00 */
.L_x_8:
[----:B------:R-:W-:Y:S05]  /*0de0*/  BSYNC.RECONVERGENT B0 ;  /* 0x0000000000007941 */ /* 0x000fea0003800200 */
.L_x_7:
[----:B------:R-:W-:-:S13]  /*0df0*/  ISETP.LT.U32.OR P0, PT, R8, R9, P0 ;  /* 0x000000090800720c */ /* 0x000fda0000701470 */
[----:B------:R-:W-:Y:S05]  /*0e00*/  @!P0 EXIT ;  /* 0x000000000000894d */ /* 0x000fea0003800000 */
[----:B------:R-:W2:Y:S04]  /*0e10*/  LDG.E R0, desc[UR4][R4.64+-0x8] ;  /* 0xfffff80404007981 */ /* 0x000ea8000c1e1900 */
[----:B------:R-:W2:Y:S02]  /*0e20*/  LDG.E R9, desc[UR4][R2.64+-0x8] ;  /* 0xfffff80402097981 */ /* 0x000ea4000c1e1900 */
[----:B--2---:R-:W-:-:S05]  /*0e30*/  FADD R9, R0, R9 ;  /* 0x0000000900097221 */ /* 0x004fca0000000000 */
[----:B------:R-:W-:Y:S04]  /*0e40*/  STG.E desc[UR4][R6.64+-0x8], R9 ;  /* 0xfffff80906007986 */ /* 0x000fe8000c101904 */
        /* <DEDUP_REMOVED lines=11> */
[----:B------:R-:W-:Y:S01]  /*0f00*/  STG.E desc[UR4][R6.64+0x4], R15 ;  /* 0x0000040f06007986 */ /* 0x000fe2000c101904 */
[----:B------:R-:W-:Y:S05]  /*0f10*/  EXIT ;  /* 0x000000000000794d */ /* 0x000fea0003800000 */
.L_x_9:
[----:B------:R-:W-:-:S00]  /*0f20*/  BRA `(.L_x_9) ;  /* 0xfffffffc00fc7947 */ /* 0x000fc0000383ffff */
[----:B------:R-:W-:-:S00]  /*0f30*/  NOP ;  /* 0x0000000000007918 */ /* 0x000fc00000000000 */
        /* <DEDUP_REMOVED lines=12> */
.L_x_10:


//--------------------- .nv.shared.reserved.0     --------------------------
	.section	.nv.shared.reserved.0,"aw",@nobits
	.weak		__nv_reservedSMEM_offset_0_alias
	.size		__nv_reservedSMEM_offset_0_alias, 0, 64
	.other		__nv_reservedSMEM_offset_0_alias,@"STO_CUDA_RESERVED_SHARED STV_DEFAULT"
__nv_reservedSMEM_offset_0_alias:
	.zero		0
	.zero		64


//--------------------- .nv.constant0._Z10vector_addPfS_S_i --------------------------
	.section	.nv.constant0._Z10vector_addPfS_S_i,"a",@progbits
	.sectionflags	@""
	.align	4
.nv.constant0._Z10vector_addPfS_S_i:
	.zero		924


//--------------------- SYMBOLS --------------------------

	.type		.nv.reservedSmem.offset0,@object
	.size		.nv.reservedSmem.offset0,0x4
